//
// Generated by NVIDIA NVVM Compiler
//
// Compiler Build ID: CL-36424714
// Cuda compilation tools, release 13.0, V13.0.88
// Based on NVVM 20.0.0
//

.version 9.0
.target sm_100
.address_size 64

	// .globl	_Z14process_kernelPfi
.global .align 4 .b8 __cudart_i2opi_f[24] = {65, 144, 67, 60, 153, 149, 98, 219, 192, 221, 52, 245, 209, 87, 39, 252, 41, 21, 68, 78, 110, 131, 249, 162};

.visible .entry _Z14process_kernelPfi(
	.param .u64 .ptr .align 1 _Z14process_kernelPfi_param_0,
	.param .u32 _Z14process_kernelPfi_param_1
)
{
	.local .align 4 .b8 	__local_depot0[28];
	.reg .b64 	%SP;
	.reg .b64 	%SPL;
	.reg .pred 	%p<19>;
	.reg .b32 	%r<88>;
	.reg .b32 	%f<51>;
	.reg .b64 	%rd<42>;
	.reg .b64 	%fd<5>;

	mov.u64 	%SPL, __local_depot0;
	ld.param.u64 	%rd14, [_Z14process_kernelPfi_param_0];
	ld.param.u32 	%r31, [_Z14process_kernelPfi_param_1];
	add.u64 	%rd1, %SPL, 0;
	add.u64 	%rd2, %SPL, 0;
	mov.u32 	%r32, %ctaid.x;
	mov.u32 	%r33, %ntid.x;
	mov.u32 	%r34, %tid.x;
	mad.lo.s32 	%r1, %r32, %r33, %r34;
	setp.ge.s32 	%p1, %r1, %r31;
	@%p1 bra 	$L__BB0_20;
	cvta.to.global.u64 	%rd17, %rd14;
	mul.wide.s32 	%rd18, %r1, 4;
	add.s64 	%rd3, %rd17, %rd18;
	ld.global.f32 	%f48, [%rd3];
	mov.b32 	%r79, 0;
	mov.u64 	%rd29, __cudart_i2opi_f;
$L__BB0_2:
	mul.f32 	%f13, %f48, 0f3F22F983;
	cvt.rni.s32.f32 	%r87, %f13;
	cvt.rn.f32.s32 	%f14, %r87;
	fma.rn.f32 	%f15, %f14, 0fBFC90FDA, %f48;
	fma.rn.f32 	%f16, %f14, 0fB3A22168, %f15;
	fma.rn.f32 	%f50, %f14, 0fA7C234C5, %f16;
	abs.f32 	%f4, %f48;
	setp.ltu.f32 	%p2, %f4, 0f47CE4780;
	mov.u32 	%r83, %r87;
	mov.f32 	%f49, %f50;
	@%p2 bra 	$L__BB0_10;
	setp.neu.f32 	%p3, %f4, 0f7F800000;
	@%p3 bra 	$L__BB0_5;
	mov.f32 	%f19, 0f00000000;
	mul.rn.f32 	%f49, %f48, %f19;
	mov.b32 	%r83, 0;
	bra.uni 	$L__BB0_10;
$L__BB0_5:
	mov.b32 	%r4, %f48;
	shl.b32 	%r37, %r4, 8;
	or.b32  	%r5, %r37, -2147483648;
	mov.b64 	%rd40, 0;
	mov.b32 	%r80, 0;
	mov.u64 	%rd38, %rd29;
	mov.u64 	%rd39, %rd2;
$L__BB0_6:
	.pragma "nounroll";
	ld.global.nc.u32 	%r38, [%rd38];
	mad.wide.u32 	%rd21, %r38, %r5, %rd40;
	shr.u64 	%rd40, %rd21, 32;
	st.local.u32 	[%rd39], %rd21;
	add.s32 	%r80, %r80, 1;
	add.s64 	%rd39, %rd39, 4;
	add.s64 	%rd38, %rd38, 4;
	setp.ne.s32 	%p4, %r80, 6;
	@%p4 bra 	$L__BB0_6;
	shr.u32 	%r39, %r4, 23;
	st.local.u32 	[%rd2+24], %rd40;
	and.b32  	%r8, %r39, 31;
	and.b32  	%r40, %r39, 224;
	add.s32 	%r41, %r40, -128;
	shr.u32 	%r42, %r41, 5;
	mul.wide.u32 	%rd22, %r42, 4;
	sub.s64 	%rd10, %rd2, %rd22;
	ld.local.u32 	%r81, [%rd10+24];
	ld.local.u32 	%r82, [%rd10+20];
	setp.eq.s32 	%p5, %r8, 0;
	@%p5 bra 	$L__BB0_9;
	shf.l.wrap.b32 	%r81, %r82, %r81, %r8;
	ld.local.u32 	%r43, [%rd10+16];
	shf.l.wrap.b32 	%r82, %r43, %r82, %r8;
$L__BB0_9:
	shr.u32 	%r44, %r81, 30;
	shf.l.wrap.b32 	%r45, %r82, %r81, 2;
	shl.b32 	%r46, %r82, 2;
	shr.u32 	%r47, %r45, 31;
	add.s32 	%r48, %r47, %r44;
	neg.s32 	%r49, %r48;
	setp.lt.s32 	%p6, %r4, 0;
	selp.b32 	%r83, %r49, %r48, %p6;
	xor.b32  	%r50, %r45, %r4;
	shr.s32 	%r51, %r45, 31;
	xor.b32  	%r52, %r51, %r45;
	xor.b32  	%r53, %r51, %r46;
	cvt.u64.u32 	%rd23, %r52;
	shl.b64 	%rd24, %rd23, 32;
	cvt.u64.u32 	%rd25, %r53;
	or.b64  	%rd26, %rd24, %rd25;
	cvt.rn.f64.s64 	%fd1, %rd26;
	mul.f64 	%fd2, %fd1, 0d3BF921FB54442D19;
	cvt.rn.f32.f64 	%f17, %fd2;
	neg.f32 	%f18, %f17;
	setp.lt.s32 	%p7, %r50, 0;
	selp.f32 	%f49, %f18, %f17, %p7;
$L__BB0_10:
	setp.ltu.f32 	%p8, %f4, 0f47CE4780;
	mul.rn.f32 	%f20, %f49, %f49;
	and.b32  	%r55, %r83, 1;
	setp.eq.b32 	%p9, %r55, 1;
	selp.f32 	%f21, 0f3F800000, %f49, %p9;
	fma.rn.f32 	%f22, %f20, %f21, 0f00000000;
	fma.rn.f32 	%f23, %f20, 0f37CBAC00, 0fBAB607ED;
	selp.f32 	%f24, %f23, 0fB94D4153, %p9;
	selp.f32 	%f25, 0f3D2AAABB, 0f3C0885E4, %p9;
	fma.rn.f32 	%f26, %f24, %f20, %f25;
	selp.f32 	%f27, 0fBEFFFFFF, 0fBE2AAAA8, %p9;
	fma.rn.f32 	%f28, %f26, %f20, %f27;
	fma.rn.f32 	%f29, %f28, %f22, %f21;
	and.b32  	%r56, %r83, 2;
	setp.eq.s32 	%p10, %r56, 0;
	mov.f32 	%f30, 0f00000000;
	sub.f32 	%f31, %f30, %f29;
	selp.f32 	%f8, %f29, %f31, %p10;
	@%p8 bra 	$L__BB0_18;
	setp.neu.f32 	%p11, %f4, 0f7F800000;
	@%p11 bra 	$L__BB0_13;
	mov.f32 	%f34, 0f00000000;
	mul.rn.f32 	%f50, %f48, %f34;
	mov.b32 	%r87, 0;
	bra.uni 	$L__BB0_18;
$L__BB0_13:
	mov.b32 	%r17, %f48;
	shl.b32 	%r58, %r17, 8;
	or.b32  	%r18, %r58, -2147483648;
	mov.b64 	%rd41, 0;
	mov.b32 	%r84, 0;
$L__BB0_14:
	.pragma "nounroll";
	mul.wide.u32 	%rd28, %r84, 4;
	add.s64 	%rd30, %rd29, %rd28;
	ld.global.nc.u32 	%r59, [%rd30];
	mad.wide.u32 	%rd31, %r59, %r18, %rd41;
	shr.u64 	%rd41, %rd31, 32;
	add.s64 	%rd32, %rd1, %rd28;
	st.local.u32 	[%rd32], %rd31;
	add.s32 	%r84, %r84, 1;
	setp.ne.s32 	%p12, %r84, 6;
	@%p12 bra 	$L__BB0_14;
	shr.u32 	%r60, %r17, 23;
	st.local.u32 	[%rd1+24], %rd41;
	and.b32  	%r21, %r60, 31;
	and.b32  	%r61, %r60, 224;
	add.s32 	%r62, %r61, -128;
	shr.u32 	%r63, %r62, 5;
	mul.wide.u32 	%rd33, %r63, 4;
	sub.s64 	%rd13, %rd1, %rd33;
	ld.local.u32 	%r85, [%rd13+24];
	ld.local.u32 	%r86, [%rd13+20];
	setp.eq.s32 	%p13, %r21, 0;
	@%p13 bra 	$L__BB0_17;
	shf.l.wrap.b32 	%r85, %r86, %r85, %r21;
	ld.local.u32 	%r64, [%rd13+16];
	shf.l.wrap.b32 	%r86, %r64, %r86, %r21;
$L__BB0_17:
	shr.u32 	%r65, %r85, 30;
	shf.l.wrap.b32 	%r66, %r86, %r85, 2;
	shl.b32 	%r67, %r86, 2;
	shr.u32 	%r68, %r66, 31;
	add.s32 	%r69, %r68, %r65;
	neg.s32 	%r70, %r69;
	setp.lt.s32 	%p14, %r17, 0;
	selp.b32 	%r87, %r70, %r69, %p14;
	xor.b32  	%r71, %r66, %r17;
	shr.s32 	%r72, %r66, 31;
	xor.b32  	%r73, %r72, %r66;
	xor.b32  	%r74, %r72, %r67;
	cvt.u64.u32 	%rd34, %r73;
	shl.b64 	%rd35, %rd34, 32;
	cvt.u64.u32 	%rd36, %r74;
	or.b64  	%rd37, %rd35, %rd36;
	cvt.rn.f64.s64 	%fd3, %rd37;
	mul.f64 	%fd4, %fd3, 0d3BF921FB54442D19;
	cvt.rn.f32.f64 	%f32, %fd4;
	neg.f32 	%f33, %f32;
	setp.lt.s32 	%p15, %r71, 0;
	selp.f32 	%f50, %f33, %f32, %p15;
$L__BB0_18:
	add.s32 	%r76, %r87, 1;
	mul.rn.f32 	%f35, %f50, %f50;
	and.b32  	%r77, %r87, 1;
	setp.eq.b32 	%p16, %r77, 1;
	selp.f32 	%f36, %f50, 0f3F800000, %p16;
	fma.rn.f32 	%f37, %f35, %f36, 0f00000000;
	fma.rn.f32 	%f38, %f35, 0f37CBAC00, 0fBAB607ED;
	selp.f32 	%f39, 0fB94D4153, %f38, %p16;
	selp.f32 	%f40, 0f3C0885E4, 0f3D2AAABB, %p16;
	fma.rn.f32 	%f41, %f39, %f35, %f40;
	selp.f32 	%f42, 0fBE2AAAA8, 0fBEFFFFFF, %p16;
	fma.rn.f32 	%f43, %f41, %f35, %f42;
	fma.rn.f32 	%f44, %f43, %f37, %f36;
	and.b32  	%r78, %r76, 2;
	setp.eq.s32 	%p17, %r78, 0;
	mov.f32 	%f45, 0f00000000;
	sub.f32 	%f46, %f45, %f44;
	selp.f32 	%f47, %f44, %f46, %p17;
	fma.rn.f32 	%f48, %f8, %f47, 0f3F800000;
	add.s32 	%r79, %r79, 1;
	setp.ne.s32 	%p18, %r79, 50;
	@%p18 bra 	$L__BB0_2;
	st.global.f32 	[%rd3], %f48;
$L__BB0_20:
	ret;

}


// ===== COMPILED SASS (sm_100) =====

	.target	sm_100

	.elftype	@"ET_EXEC"


//--------------------- .note.nv.tkinfo           --------------------------
	.section	.note.nv.tkinfo,"",@"SHT_NOTE"
	.sectionflags	@"SHF_NOTE_NV_TKINFO"
	.tkinfo
        /*0018*/ 	.word	0x00000002
        /*0030*/ 	.string	""
        /*0030*/ 	.string	"ptxas"
        /*0030*/ 	.string	"Cuda compilation tools, release 13.0, V13.0.88"
        /*0030*/ 	.string	"Build cuda_13.0.r13.0/compiler.36424714_0"
        /*0030*/ 	.string	"-arch sm_100 -m 64 "



//--------------------- .note.nv.cuinfo           --------------------------
	.section	.note.nv.cuinfo,"",@"SHT_NOTE"
	.sectionflags	@"SHF_NOTE_NV_CUINFO"
        /*0018*/ 	.short	0x0002
        /*001a*/ 	.short	0x0064
        /*001c*/ 	.short	0x0082
	.zero		2


//--------------------- .nv.info                  --------------------------
	.section	.nv.info,"",@"SHT_CUDA_INFO"
	.align	4


	//----- nvinfo : EIATTR_REGCOUNT
	.align		4
        /*0000*/ 	.byte	0x04, 0x2f
        /*0002*/ 	.short	(.L_2 - .L_1)
	.align		4
.L_1:
        /*0004*/ 	.word	index@(_Z14process_kernelPfi)
        /*0008*/ 	.word	0x0000001c


	//----- nvinfo : EIATTR_FRAME_SIZE
	.align		4
.L_2:
        /*000c*/ 	.byte	0x04, 0x11
        /*000e*/ 	.short	(.L_4 - .L_3)
	.align		4
.L_3:
        /*0010*/ 	.word	index@(_Z14process_kernelPfi)
        /*0014*/ 	.word	0x00000000


	//----- nvinfo : EIATTR_MIN_STACK_SIZE
	.align		4
.L_4:
        /*0018*/ 	.byte	0x04, 0x12
        /*001a*/ 	.short	(.L_6 - .L_5)
	.align		4
.L_5:
        /*001c*/ 	.word	index@(_Z14process_kernelPfi)
        /*0020*/ 	.word	0x00000000
.L_6:


//--------------------- .nv.compat                --------------------------
	.section	.nv.compat,"",@"SHT_CUDA_COMPAT_INFO"
	.align	4
        /*0000*/ 	.byte	0x02, 0x09, 0x00, 0x00, 0x02, 0x02, 0x01, 0x00, 0x02, 0x05, 0x05, 0x00, 0x03, 0x07, 0x01, 0x01
        /*0010*/ 	.byte	0x02, 0x03, 0x00, 0x00, 0x02, 0x06, 0x01, 0x00, 0x04, 0x0b, 0x08, 0x00, 0x01, 0x00, 0x00, 0x00
        /*0020*/ 	.byte	0x00, 0x00, 0x00, 0x00


//--------------------- .nv.info._Z14process_kernelPfi --------------------------
	.section	.nv.info._Z14process_kernelPfi,"",@"SHT_CUDA_INFO"
	.sectionflags	@""
	.align	4


	//----- nvinfo : EIATTR_CUDA_API_VERSION
	.align		4
        /*0000*/ 	.byte	0x04, 0x37
        /*0002*/ 	.short	(.L_8 - .L_7)
.L_7:
        /*0004*/ 	.word	0x00000082


	//----- nvinfo : EIATTR_KPARAM_INFO
	.align		4
.L_8:
        /*0008*/ 	.byte	0x04, 0x17
        /*000a*/ 	.short	(.L_10 - .L_9)
.L_9:
        /*000c*/ 	.word	0x00000000
        /*0010*/ 	.short	0x0001
        /*0012*/ 	.short	0x0008
        /*0014*/ 	.byte	0x00, 0xf0, 0x11, 0x00


	//----- nvinfo : EIATTR_KPARAM_INFO
	.align		4
.L_10:
        /*0018*/ 	.byte	0x04, 0x17
        /*001a*/ 	.short	(.L_12 - .L_11)
.L_11:
        /*001c*/ 	.word	0x00000000
        /*0020*/ 	.short	0x0000
        /*0022*/ 	.short	0x0000
        /*0024*/ 	.byte	0x00, 0xf5, 0x21, 0x00


	//----- nvinfo : EIATTR_SPARSE_MMA_MASK
	.align		4
.L_12:
        /*0028*/ 	.byte	0x03, 0x50
        /*002a*/ 	.short	0x0000


	//----- nvinfo : EIATTR_MAXREG_COUNT
	.align		4
        /*002c*/ 	.byte	0x03, 0x1b
        /*002e*/ 	.short	0x00ff


	//----- nvinfo : EIATTR_MERCURY_ISA_VERSION
	.align		4
        /*0030*/ 	.byte	0x03, 0x5f
        /*0032*/ 	.short	0x0101


	//----- nvinfo : EIATTR_VRC_CTA_INIT_COUNT
	.align		4
        /*0034*/ 	.byte	0x02, 0x4a
	.zero		1
	.zero		1


	//----- nvinfo : EIATTR_EXIT_INSTR_OFFSETS
	.align		4
        /*0038*/ 	.byte	0x04, 0x1c
        /*003a*/ 	.short	(.L_14 - .L_13)


	//   ....[0]....
.L_13:
        /*003c*/ 	.word	0x00000070


	//   ....[1]....
        /*0040*/ 	.word	0x00000fc0


	//----- nvinfo : EIATTR_CRS_STACK_SIZE
	.align		4
.L_14:
        /*0044*/ 	.byte	0x04, 0x1e
        /*0046*/ 	.short	(.L_16 - .L_15)
.L_15:
        /*0048*/ 	.word	0x00000000


	//----- nvinfo : EIATTR_CBANK_PARAM_SIZE
	.align		4
.L_16:
        /*004c*/ 	.byte	0x03, 0x19
        /*004e*/ 	.short	0x000c


	//----- nvinfo : EIATTR_PARAM_CBANK
	.align		4
        /*0050*/ 	.byte	0x04, 0x0a
        /*0052*/ 	.short	(.L_18 - .L_17)
	.align		4
.L_17:
        /*0054*/ 	.word	index@(.nv.constant0._Z14process_kernelPfi)
        /*0058*/ 	.short	0x0380
        /*005a*/ 	.short	0x000c


	//----- nvinfo : EIATTR_SW_WAR
	.align		4
.L_18:
        /*005c*/ 	.byte	0x04, 0x36
        /*005e*/ 	.short	(.L_20 - .L_19)
.L_19:
        /*0060*/ 	.word	0x00000008
.L_20:


//--------------------- .nv.callgraph             --------------------------
	.section	.nv.callgraph,"",@"SHT_CUDA_CALLGRAPH"
	.align	4
	.sectionentsize	8
	.align		4
        /*0000*/ 	.word	0x00000000
	.align		4
        /*0004*/ 	.word	0xffffffff
	.align		4
        /*0008*/ 	.word	0x00000000
	.align		4
        /*000c*/ 	.word	0xfffffffe
	.align		4
        /*0010*/ 	.word	0x00000000
	.align		4
        /*0014*/ 	.word	0xfffffffd
	.align		4
        /*0018*/ 	.word	0x00000000
	.align		4
        /*001c*/ 	.word	0xfffffffc


//--------------------- .nv.constant4             --------------------------
	.section	.nv.constant4,"a",@progbits
	.align	8
	.align		8
.nv.constant4:
        /*0000*/ 	.dword	__cudart_i2opi_f


//--------------------- .text._Z14process_kernelPfi --------------------------
	.section	.text._Z14process_kernelPfi,"ax",@progbits
	.align	128
        .global         _Z14process_kernelPfi
        .type           _Z14process_kernelPfi,@function
        .size           _Z14process_kernelPfi,(.L_x_12 - _Z14process_kernelPfi)
        .other          _Z14process_kernelPfi,@"STO_CUDA_ENTRY STV_DEFAULT"
_Z14process_kernelPfi:
.text._Z14process_kernelPfi:
[----:B------:R-:W-:Y:S01]  /*0000*/  LDC R1, c[0x0][0x37c] ;  /* 0x0000df00ff017b82 */ /* 0x000fe20000000800 */
[----:B------:R-:W0:Y:S07]  /*0010*/  S2R R0, SR_TID.X ;  /* 0x0000000000007919 */ /* 0x000e2e0000002100 */
[----:B------:R-:W0:Y:S01]  /*0020*/  S2UR UR4, SR_CTAID.X ;  /* 0x00000000000479c3 */ /* 0x000e220000002500 */
[----:B------:R-:W1:Y:S07]  /*0030*/  LDCU UR5, c[0x0][0x388] ;  /* 0x00007100ff0577ac */ /* 0x000e6e0008000800 */
[----:B------:R-:W0:Y:S02]  /*0040*/  LDC R5, c[0x0][0x360] ;  /* 0x0000d800ff057b82 */ /* 0x000e240000000800 */
[----:B0-----:R-:W-:-:S05]  /*0050*/  IMAD R5, R5, UR4, R0 ;  /* 0x0000000405057c24 */ /* 0x001fca000f8e0200 */
[----:B-1----:R-:W-:-:S13]  /*0060*/  ISETP.GE.AND P0, PT, R5, UR5, PT ;  /* 0x0000000505007c0c */ /* 0x002fda000bf06270 */
[----:B------:R-:W-:Y:S05]  /*0070*/  @P0 EXIT ;  /* 0x000000000000094d */ /* 0x000fea0003800000 */
[----:B------:R-:W0:Y:S01]  /*0080*/  LDC.64 R2, c[0x0][0x380] ;  /* 0x0000e000ff027b82 */ /* 0x000e220000000a00 */
[----:B------:R-:W1:Y:S01]  /*0090*/  LDCU.64 UR8, c[0x0][0x358] ;  /* 0x00006b00ff0877ac */ /* 0x000e620008000a00 */
[----:B0-----:R-:W-:-:S05]  /*00a0*/  IMAD.WIDE R2, R5, 0x4, R2 ;  /* 0x0000000405027825 */ /* 0x001fca00078e0202 */
[----:B-1----:R0:W5:Y:S01]  /*00b0*/  LDG.E R9, desc[UR8][R2.64] ;  /* 0x0000000802097981 */ /* 0x002162000c1e1900 */
[----:B------:R-:W-:-:S05]  /*00c0*/  UMOV UR4, URZ ;  /* 0x000000ff00047c82 */ /* 0x000fca0008000000 */
.L_x_10:
[C---:B-----5:R-:W-:Y:S01]  /*00d0*/  FMUL R0, R9.reuse, 0.63661974668502807617 ;  /* 0x3f22f98309007820 */ /* 0x060fe20000400000 */
[----:B------:R-:W-:Y:S01]  /*00e0*/  FSETP.GE.AND P0, PT, |R9|, 105615, PT ;  /* 0x47ce47800900780b */ /* 0x000fe20003f06200 */
[----:B------:R-:W-:Y:S04]  /*00f0*/  BSSY.RECONVERGENT B0, `(.L_x_0) ;  /* 0x0000068000007945 */ /* 0x000fe80003800200 */
[----:B------:R-:W1:Y:S02]  /*0100*/  F2I.NTZ R0, R0 ;  /* 0x0000000000007305 */ /* 0x000e640000203100 */
[----:B-1----:R-:W-:-:S05]  /*0110*/  I2FP.F32.S32 R4, R0 ;  /* 0x0000000000047245 */ /* 0x002fca0000201400 */
[----:B------:R-:W-:-:S04]  /*0120*/  FFMA R5, R4, -1.5707962512969970703, R9 ;  /* 0xbfc90fda04057823 */ /* 0x000fc80000000009 */
[----:B------:R-:W-:-:S04]  /*0130*/  FFMA R5, R4, -7.5497894158615963534e-08, R5 ;  /* 0xb3a2216804057823 */ /* 0x000fc80000000005 */
[----:B------:R-:W-:Y:S01]  /*0140*/  FFMA R4, R4, -5.3903029534742383927e-15, R5 ;  /* 0xa7c234c504047823 */ /* 0x000fe20000000005 */
[----:B------:R-:W-:-:S03]  /*0150*/  IMAD.MOV.U32 R5, RZ, RZ, R0 ;  /* 0x000000ffff057224 */ /* 0x000fc600078e0000 */
[----:B------:R-:W-:Y:S01]  /*0160*/  IMAD.MOV.U32 R8, RZ, RZ, R4 ;  /* 0x000000ffff087224 */ /* 0x000fe200078e0004 */
[----:B------:R-:W-:Y:S06]  /*0170*/  @!P0 BRA `(.L_x_1) ;  /* 0x00000004007c8947 */ /* 0x000fec0003800000 */
[----:B------:R-:W-:-:S13]  /*0180*/  FSETP.NEU.AND P0, PT, |R9|, +INF , PT ;  /* 0x7f8000000900780b */ /* 0x000fda0003f0d200 */
[----:B------:R-:W-:Y:S01]  /*0190*/  @!P0 FMUL R8, RZ, R9 ;  /* 0x00000009ff088220 */ /* 0x000fe20000400000 */
[----:B------:R-:W-:Y:S01]  /*01a0*/  @!P0 IMAD.MOV.U32 R0, RZ, RZ, RZ ;  /* 0x000000ffff008224 */ /* 0x000fe200078e00ff */
[----:B------:R-:W-:Y:S06]  /*01b0*/  @!P0 BRA `(.L_x_1) ;  /* 0x00000004006c8947 */ /* 0x000fec0003800000 */
[----:B------:R-:W-:Y:S01]  /*01c0*/  IMAD.SHL.U32 R7, R9, 0x100, RZ ;  /* 0x0000010009077824 */ /* 0x000fe200078e00ff */
[----:B------:R-:W1:Y:S01]  /*01d0*/  LDCU.64 UR10, c[0x4][URZ] ;  /* 0x01000000ff0a77ac */ /* 0x000e620008000a00 */
[----:B------:R-:W-:Y:S02]  /*01e0*/  IMAD.MOV.U32 R0, RZ, RZ, RZ ;  /* 0x000000ffff007224 */ /* 0x000fe400078e00ff */
[----:B------:R-:W-:Y:S01]  /*01f0*/  IMAD.MOV.U32 R8, RZ, RZ, RZ ;  /* 0x000000ffff087224 */ /* 0x000fe200078e00ff */
[----:B------:R-:W-:Y:S01]  /*0200*/  LOP3.LUT R15, R7, 0x80000000, RZ, 0xfc, !PT ;  /* 0x80000000070f7812 */ /* 0x000fe200078efcff */
[----:B------:R-:W-:Y:S01]  /*0210*/  UMOV UR6, URZ ;  /* 0x000000ff00067c82 */ /* 0x000fe20008000000 */
[----:B------:R-:W-:-:S05]  /*0220*/  UMOV UR5, URZ ;  /* 0x000000ff00057c82 */ /* 0x000fca0008000000 */
.L_x_2:
[----:B-1----:R-:W-:Y:S02]  /*0230*/  IMAD.U32 R12, RZ, RZ, UR10 ;  /* 0x0000000aff0c7e24 */ /* 0x002fe4000f8e00ff */
[----:B------:R-:W-:-:S05]  /*0240*/  IMAD.U32 R13, RZ, RZ, UR11 ;  /* 0x0000000bff0d7e24 */ /* 0x000fca000f8e00ff */
[----:B------:R-:W2:Y:S01]  /*0250*/  LDG.E.CONSTANT R10, desc[UR8][R12.64] ;  /* 0x000000080c0a7981 */ /* 0x000ea2000c1e9900 */
[----:B------:R-:W-:Y:S01]  /*0260*/  UIADD3 UR5, UPT, UPT, UR5, 0x1, URZ ;  /* 0x0000000105057890 */ /* 0x000fe2000fffe0ff */
[C---:B------:R-:W-:Y:S01]  /*0270*/  ISETP.EQ.AND P0, PT, R8.reuse, RZ, PT ;  /* 0x000000ff0800720c */ /* 0x040fe20003f02270 */
[----:B------:R-:W-:Y:S01]  /*0280*/  UIADD3 UR10, UP1, UPT, UR10, 0x4, URZ ;  /* 0x000000040a0a7890 */ /* 0x000fe2000ff3e0ff */
[C---:B------:R-:W-:Y:S01]  /*0290*/  ISETP.EQ.AND P1, PT, R8.reuse, 0x4, PT ;  /* 0x000000040800780c */ /* 0x040fe20003f22270 */
[----:B------:R-:W-:Y:S01]  /*02a0*/  UISETP.NE.AND UP0, UPT, UR5, 0x6, UPT ;  /* 0x000000060500788c */ /* 0x000fe2000bf05270 */
[C---:B------:R-:W-:Y:S01]  /*02b0*/  ISETP.EQ.AND P2, PT, R8.reuse, 0x8, PT ;  /* 0x000000080800780c */ /* 0x040fe20003f42270 */
[----:B------:R-:W-:Y:S01]  /*02c0*/  UIADD3.X UR11, UPT, UPT, URZ, UR11, URZ, UP1, !UPT ;  /* 0x0000000bff0b7290 */ /* 0x000fe20008ffe4ff */
[C---:B------:R-:W-:Y:S02]  /*02d0*/  ISETP.EQ.AND P3, PT, R8.reuse, 0xc, PT ;  /* 0x0000000c0800780c */ /* 0x040fe40003f62270 */
[----:B------:R-:W-:-:S02]  /*02e0*/  ISETP.EQ.AND P4, PT, R8, 0x10, PT ;  /* 0x000000100800780c */ /* 0x000fc40003f82270 */
[C---:B------:R-:W-:Y:S01]  /*02f0*/  ISETP.EQ.AND P5, PT, R8.reuse, 0x14, PT ;  /* 0x000000140800780c */ /* 0x040fe20003fa2270 */
[----:B------:R-:W-:Y:S02]  /*0300*/  VIADD R8, R8, 0x4 ;  /* 0x0000000408087836 */ /* 0x000fe40000000000 */
[----:B--2---:R-:W-:-:S03]  /*0310*/  IMAD.WIDE.U32 R10, R10, R15, RZ ;  /* 0x0000000f0a0a7225 */ /* 0x004fc600078e00ff */
[----:B------:R-:W-:-:S04]  /*0320*/  IADD3 R7, P6, PT, R10, R0, RZ ;  /* 0x000000000a077210 */ /* 0x000fc80007fde0ff */
[----:B------:R-:W-:Y:S01]  /*0330*/  IADD3.X R0, PT, PT, R11, UR6, RZ, P6, !PT ;  /* 0x000000060b007c10 */ /* 0x000fe2000b7fe4ff */
[--C-:B------:R-:W-:Y:S01]  /*0340*/  @P1 IMAD.MOV.U32 R16, RZ, RZ, R7.reuse ;  /* 0x000000ffff101224 */ /* 0x100fe200078e0007 */
[----:B------:R-:W-:Y:S01]  /*0350*/  @P0 MOV R6, R7 ;  /* 0x0000000700060202 */ /* 0x000fe20000000f00 */
[--C-:B------:R-:W-:Y:S02]  /*0360*/  @P2 IMAD.MOV.U32 R17, RZ, RZ, R7.reuse ;  /* 0x000000ffff112224 */ /* 0x100fe400078e0007 */
[--C-:B------:R-:W-:Y:S02]  /*0370*/  @P3 IMAD.MOV.U32 R18, RZ, RZ, R7.reuse ;  /* 0x000000ffff123224 */ /* 0x100fe400078e0007 */
[--C-:B------:R-:W-:Y:S02]  /*0380*/  @P4 IMAD.MOV.U32 R19, RZ, RZ, R7.reuse ;  /* 0x000000ffff134224 */ /* 0x100fe400078e0007 */
[----:B------:R-:W-:Y:S01]  /*0390*/  @P5 IMAD.MOV.U32 R20, RZ, RZ, R7 ;  /* 0x000000ffff145224 */ /* 0x000fe200078e0007 */
[----:B------:R-:W-:Y:S06]  /*03a0*/  BRA.U UP0, `(.L_x_2) ;  /* 0xfffffffd00a07547 */ /* 0x000fec000b83ffff */
[----:B------:R-:W-:Y:S01]  /*03b0*/  SHF.R.U32.HI R7, RZ, 0x17, R9 ;  /* 0x00000017ff077819 */ /* 0x000fe20000011609 */
[----:B------:R-:W-:Y:S03]  /*03c0*/  BSSY.RECONVERGENT B1, `(.L_x_3) ;  /* 0x0000028000017945 */ /* 0x000fe60003800200 */
[C---:B------:R-:W-:Y:S02]  /*03d0*/  LOP3.LUT R8, R7.reuse, 0xe0, RZ, 0xc0, !PT ;  /* 0x000000e007087812 */ /* 0x040fe400078ec0ff */
[----:B------:R-:W-:-:S03]  /*03e0*/  LOP3.LUT P6, RZ, R7, 0x1f, RZ, 0xc0, !PT ;  /* 0x0000001f07ff7812 */ /* 0x000fc600078cc0ff */
[----:B------:R-:W-:-:S05]  /*03f0*/  VIADD R8, R8, 0xffffff80 ;  /* 0xffffff8008087836 */ /* 0x000fca0000000000 */
[----:B------:R-:W-:-:S04]  /*0400*/  SHF.R.U32.HI R8, RZ, 0x5, R8 ;  /* 0x00000005ff087819 */ /* 0x000fc80000011608 */
[----:B------:R-:W-:-:S04]  /*0410*/  LEA R12, -R8, RZ, 0x2 ;  /* 0x000000ff080c7211 */ /* 0x000fc800078e11ff */
[C---:B------:R-:W-:Y:S02]  /*0420*/  ISETP.EQ.AND P3, PT, R12.reuse, -0x18, PT ;  /* 0xffffffe80c00780c */ /* 0x040fe40003f62270 */
[C---:B------:R-:W-:Y:S02]  /*0430*/  ISETP.EQ.AND P4, PT, R12.reuse, -0x14, PT ;  /* 0xffffffec0c00780c */ /* 0x040fe40003f82270 */
[C---:B------:R-:W-:Y:S02]  /*0440*/  ISETP.EQ.AND P2, PT, R12.reuse, -0x10, PT ;  /* 0xfffffff00c00780c */ /* 0x040fe40003f42270 */
[C---:B------:R-:W-:Y:S02]  /*0450*/  ISETP.EQ.AND P1, PT, R12.reuse, -0xc, PT ;  /* 0xfffffff40c00780c */ /* 0x040fe40003f22270 */
[C---:B------:R-:W-:Y:S02]  /*0460*/  ISETP.EQ.AND P0, PT, R12.reuse, -0x8, PT ;  /* 0xfffffff80c00780c */ /* 0x040fe40003f02270 */
[----:B------:R-:W-:-:S03]  /*0470*/  ISETP.EQ.AND P5, PT, R12, RZ, PT ;  /* 0x000000ff0c00720c */ /* 0x000fc60003fa2270 */
[--C-:B------:R-:W-:Y:S01]  /*0480*/  @P3 IMAD.MOV.U32 R8, RZ, RZ, R6.reuse ;  /* 0x000000ffff083224 */ /* 0x100fe200078e0006 */
[C---:B------:R-:W-:Y:S01]  /*0490*/  ISETP.EQ.AND P3, PT, R12.reuse, -0x4, PT ;  /* 0xfffffffc0c00780c */ /* 0x040fe20003f62270 */
[----:B------:R-:W-:Y:S02]  /*04a0*/  @P4 IMAD.MOV.U32 R10, RZ, RZ, R6 ;  /* 0x000000ffff0a4224 */ /* 0x000fe400078e0006 */
[--C-:B------:R-:W-:Y:S01]  /*04b0*/  @P4 IMAD.MOV.U32 R8, RZ, RZ, R16.reuse ;  /* 0x000000ffff084224 */ /* 0x100fe200078e0010 */
[----:B------:R-:W-:Y:S01]  /*04c0*/  ISETP.EQ.AND P4, PT, R12, 0x4, PT ;  /* 0x000000040c00780c */ /* 0x000fe20003f82270 */
[----:B------:R-:W-:Y:S02]  /*04d0*/  @P2 IMAD.MOV.U32 R10, RZ, RZ, R16 ;  /* 0x000000ffff0a2224 */ /* 0x000fe400078e0010 */
[--C-:B------:R-:W-:Y:S02]  /*04e0*/  @P2 IMAD.MOV.U32 R8, RZ, RZ, R17.reuse ;  /* 0x000000ffff082224 */ /* 0x100fe400078e0011 */
[----:B------:R-:W-:Y:S01]  /*04f0*/  @P1 IMAD.MOV.U32 R10, RZ, RZ, R17 ;  /* 0x000000ffff0a1224 */ /* 0x000fe200078e0011 */
[----:B------:R-:W-:Y:S01]  /*0500*/  @P0 MOV R10, R18 ;  /* 0x00000012000a0202 */ /* 0x000fe20000000f00 */
[----:B------:R-:W-:-:S02]  /*0510*/  @P1 IMAD.MOV.U32 R8, RZ, RZ, R18 ;  /* 0x000000ffff081224 */ /* 0x000fc400078e0012 */
[--C-:B------:R-:W-:Y:S02]  /*0520*/  @P0 IMAD.MOV.U32 R8, RZ, RZ, R19.reuse ;  /* 0x000000ffff080224 */ /* 0x100fe400078e0013 */
[----:B------:R-:W-:Y:S02]  /*0530*/  @P3 IMAD.MOV.U32 R10, RZ, RZ, R19 ;  /* 0x000000ffff0a3224 */ /* 0x000fe400078e0013 */
[--C-:B------:R-:W-:Y:S02]  /*0540*/  @P3 IMAD.MOV.U32 R8, RZ, RZ, R20.reuse ;  /* 0x000000ffff083224 */ /* 0x100fe400078e0014 */
[----:B------:R-:W-:Y:S02]  /*0550*/  @P5 IMAD.MOV.U32 R10, RZ, RZ, R20 ;  /* 0x000000ffff0a5224 */ /* 0x000fe400078e0014 */
[--C-:B------:R-:W-:Y:S02]  /*0560*/  @P5 IMAD.MOV.U32 R8, RZ, RZ, R0.reuse ;  /* 0x000000ffff085224 */ /* 0x100fe400078e0000 */
[----:B------:R-:W-:Y:S01]  /*0570*/  @P4 IMAD.MOV.U32 R10, RZ, RZ, R0 ;  /* 0x000000ffff0a4224 */ /* 0x000fe200078e0000 */
[----:B------:R-:W-:Y:S06]  /*0580*/  @!P6 BRA `(.L_x_4) ;  /* 0x00000000002ce947 */ /* 0x000fec0003800000 */
[----:B------:R-:W-:Y:S01]  /*0590*/  @P2 IMAD.MOV.U32 R11, RZ, RZ, R6 ;  /* 0x000000ffff0b2224 */ /* 0x000fe200078e0006 */
[----:B------:R-:W-:Y:S01]  /*05a0*/  @P1 MOV R11, R16 ;  /* 0x00000010000b1202 */ /* 0x000fe20000000f00 */
[----:B------:R-:W-:Y:S01]  /*05b0*/  @P0 IMAD.MOV.U32 R11, RZ, RZ, R17 ;  /* 0x000000ffff0b0224 */ /* 0x000fe200078e0011 */
[----:B------:R-:W-:Y:S01]  /*05c0*/  ISETP.EQ.AND P0, PT, R12, 0x8, PT ;  /* 0x000000080c00780c */ /* 0x000fe20003f02270 */
[----:B------:R-:W-:Y:S01]  /*05d0*/  @P3 IMAD.MOV.U32 R11, RZ, RZ, R18 ;  /* 0x000000ffff0b3224 */ /* 0x000fe200078e0012 */
[----:B------:R-:W-:Y:S01]  /*05e0*/  LOP3.LUT R7, R7, 0x1f, RZ, 0xc0, !PT ;  /* 0x0000001f07077812 */ /* 0x000fe200078ec0ff */
[----:B------:R-:W-:Y:S02]  /*05f0*/  @P5 IMAD.MOV.U32 R11, RZ, RZ, R19 ;  /* 0x000000ffff0b5224 */ /* 0x000fe400078e0013 */
[----:B------:R-:W-:Y:S01]  /*0600*/  @P4 IMAD.MOV.U32 R11, RZ, RZ, R20 ;  /* 0x000000ffff0b4224 */ /* 0x000fe200078e0014 */
[----:B------:R-:W-:-:S07]  /*0610*/  SHF.L.W.U32.HI R8, R10, R7, R8 ;  /* 0x000000070a087219 */ /* 0x000fce0000010e08 */
[----:B------:R-:W-:-:S05]  /*0620*/  @P0 IMAD.MOV.U32 R11, RZ, RZ, R0 ;  /* 0x000000ffff0b0224 */ /* 0x000fca00078e0000 */
[----:B------:R-:W-:-:S07]  /*0630*/  SHF.L.W.U32.HI R10, R11, R7, R10 ;  /* 0x000000070b0a7219 */ /* 0x000fce0000010e0a */
.L_x_4:
[----:B------:R-:W-:Y:S05]  /*0640*/  BSYNC.RECONVERGENT B1 ;  /* 0x0000000000017941 */ /* 0x000fea0003800200 */
.L_x_3:
[C---:B------:R-:W-:Y:S01]  /*0650*/  SHF.L.W.U32.HI R7, R10.reuse, 0x2, R8 ;  /* 0x000000020a077819 */ /* 0x040fe20000010e08 */
[----:B------:R-:W-:Y:S01]  /*0660*/  IMAD.SHL.U32 R10, R10, 0x4, RZ ;  /* 0x000000040a0a7824 */ /* 0x000fe200078e00ff */
[----:B------:R-:W-:Y:S01]  /*0670*/  UMOV UR6, 0x54442d19 ;  /* 0x54442d1900067882 */ /* 0x000fe20000000000 */
[----:B------:R-:W-:Y:S01]  /*0680*/  UMOV UR7, 0x3bf921fb ;  /* 0x3bf921fb00077882 */ /* 0x000fe20000000000 */
[----:B------:R-:W-:Y:S02]  /*0690*/  SHF.R.S32.HI R0, RZ, 0x1f, R7 ;  /* 0x0000001fff007819 */ /* 0x000fe40000011407 */
[----:B------:R-:W-:Y:S02]  /*06a0*/  ISETP.GE.AND P0, PT, R9, RZ, PT ;  /* 0x000000ff0900720c */ /* 0x000fe40003f06270 */
[C---:B------:R-:W-:Y:S02]  /*06b0*/  LOP3.LUT R12, R0.reuse, R10, RZ, 0x3c, !PT ;  /* 0x0000000a000c7212 */ /* 0x040fe400078e3cff */
[----:B------:R-:W-:-:S02]  /*06c0*/  LOP3.LUT R13, R0, R7, RZ, 0x3c, !PT ;  /* 0x00000007000d7212 */ /* 0x000fc400078e3cff */
[----:B------:R-:W-:Y:S02]  /*06d0*/  SHF.R.U32.HI R0, RZ, 0x1e, R8 ;  /* 0x0000001eff007819 */ /* 0x000fe40000011608 */
[----:B------:R-:W1:Y:S01]  /*06e0*/  I2F.F64.S64 R10, R12 ;  /* 0x0000000c000a7312 */ /* 0x000e620000301c00 */
[C---:B------:R-:W-:Y:S02]  /*06f0*/  LOP3.LUT R8, R7.reuse, R9, RZ, 0x3c, !PT ;  /* 0x0000000907087212 */ /* 0x040fe400078e3cff */
[----:B------:R-:W-:Y:S02]  /*0700*/  LEA.HI R0, R7, R0, RZ, 0x1 ;  /* 0x0000000007007211 */ /* 0x000fe400078f08ff */
[----:B------:R-:W-:-:S03]  /*0710*/  ISETP.GE.AND P1, PT, R8, RZ, PT ;  /* 0x000000ff0800720c */ /* 0x000fc60003f26270 */
[----:B------:R-:W-:-:S05]  /*0720*/  IMAD.MOV R7, RZ, RZ, -R0 ;  /* 0x000000ffff077224 */ /* 0x000fca00078e0a00 */
[----:B------:R-:W-:Y:S01]  /*0730*/  @!P0 MOV R0, R7 ;  /* 0x0000000700008202 */ /* 0x000fe20000000f00 */
[----:B-1----:R-:W-:-:S10]  /*0740*/  DMUL R10, R10, UR6 ;  /* 0x000000060a0a7c28 */ /* 0x002fd40008000000 */
[----:B------:R-:W1:Y:S02]  /*0750*/  F2F.F32.F64 R10, R10 ;  /* 0x0000000a000a7310 */ /* 0x000e640000301000 */
[----:B-1----:R-:W-:-:S07]  /*0760*/  FSEL R8, -R10, R10, !P1 ;  /* 0x0000000a0a087208 */ /* 0x002fce0004800100 */
.L_x_1:
[----:B------:R-:W-:Y:S05]  /*0770*/  BSYNC.RECONVERGENT B0 ;  /* 0x0000000000007941 */ /* 0x000fea0003800200 */
.L_x_0:
[----:B------:R-:W-:Y:S02]  /*0780*/  IMAD.MOV.U32 R15, RZ, RZ, 0x37cbac00 ;  /* 0x37cbac00ff0f7424 */ /* 0x000fe400078e00ff */
[----:B------:R-:W-:Y:S01]  /*0790*/  FMUL R10, R8, R8 ;  /* 0x00000008080a7220 */ /* 0x000fe20000400000 */
[C---:B------:R-:W-:Y:S01]  /*07a0*/  LOP3.LUT R7, R0.reuse, 0x1, RZ, 0xc0, !PT ;  /* 0x0000000100077812 */ /* 0x040fe200078ec0ff */
[----:B------:R-:W-:Y:S01]  /*07b0*/  IMAD.MOV.U32 R14, RZ, RZ, 0x3d2aaabb ;  /* 0x3d2aaabbff0e7424 */ /* 0x000fe200078e00ff */
[----:B------:R-:W-:Y:S01]  /*07c0*/  LOP3.LUT P1, RZ, R0, 0x2, RZ, 0xc0, !PT ;  /* 0x0000000200ff7812 */ /* 0x000fe2000782c0ff */
[----:B------:R-:W-:Y:S01]  /*07d0*/  FFMA R11, R10, R15, -0.0013887860113754868507 ;  /* 0xbab607ed0a0b7423 */ /* 0x000fe2000000000f */
[----:B------:R-:W-:Y:S01]  /*07e0*/  ISETP.NE.U32.AND P0, PT, R7, 0x1, PT ;  /* 0x000000010700780c */ /* 0x000fe20003f05070 */
[----:B------:R-:W-:Y:S01]  /*07f0*/  IMAD.MOV.U32 R7, RZ, RZ, 0x3effffff ;  /* 0x3effffffff077424 */ /* 0x000fe200078e00ff */
[----:B------:R-:W-:Y:S02]  /*0800*/  BSSY.RECONVERGENT B0, `(.L_x_5) ;  /* 0x0000067000007945 */ /* 0x000fe40003800200 */
[----:B------:R-:W-:-:S02]  /*0810*/  FSEL R11, R11, -0.00019574658654164522886, !P0 ;  /* 0xb94d41530b0b7808 */ /* 0x000fc40004000000 */
[----:B------:R-:W-:Y:S02]  /*0820*/  FSEL R13, R14, 0.0083327032625675201416, !P0 ;  /* 0x3c0885e40e0d7808 */ /* 0x000fe40004000000 */
[----:B------:R-:W-:Y:S02]  /*0830*/  FSEL R0, R8, 1, P0 ;  /* 0x3f80000008007808 */ /* 0x000fe40000000000 */
[----:B------:R-:W-:Y:S01]  /*0840*/  FSEL R8, -R7, -0.16666662693023681641, !P0 ;  /* 0xbe2aaaa807087808 */ /* 0x000fe20004000100 */
[C---:B------:R-:W-:Y:S01]  /*0850*/  FFMA R13, R10.reuse, R11, R13 ;  /* 0x0000000b0a0d7223 */ /* 0x040fe2000000000d */
[----:B------:R-:W-:Y:S01]  /*0860*/  FSETP.GE.AND P0, PT, |R9|, 105615, PT ;  /* 0x47ce47800900780b */ /* 0x000fe20003f06200 */
[C---:B------:R-:W-:Y:S02]  /*0870*/  FFMA R11, R10.reuse, R0, RZ ;  /* 0x000000000a0b7223 */ /* 0x040fe400000000ff */
[----:B------:R-:W-:-:S04]  /*0880*/  FFMA R8, R10, R13, R8 ;  /* 0x0000000d0a087223 */ /* 0x000fc80000000008 */
[----:B------:R-:W-:-:S04]  /*0890*/  FFMA R8, R11, R8, R0 ;  /* 0x000000080b087223 */ /* 0x000fc80000000000 */
[----:B------:R-:W-:Y:S02]  /*08a0*/  @P1 FADD R8, RZ, -R8 ;  /* 0x80000008ff081221 */ /* 0x000fe40000000000 */
[----:B------:R-:W-:Y:S05]  /*08b0*/  @!P0 BRA `(.L_x_6) ;  /* 0x00000004006c8947 */ /* 0x000fea0003800000 */
[----:B------:R-:W-:-:S13]  /*08c0*/  FSETP.NEU.AND P0, PT, |R9|, +INF , PT ;  /* 0x7f8000000900780b */ /* 0x000fda0003f0d200 */
[----:B------:R-:W-:Y:S01]  /*08d0*/  @!P0 FMUL R4, RZ, R9 ;  /* 0x00000009ff048220 */ /* 0x000fe20000400000 */
[----:B------:R-:W-:Y:S01]  /*08e0*/  @!P0 IMAD.MOV.U32 R5, RZ, RZ, RZ ;  /* 0x000000ffff058224 */ /* 0x000fe200078e00ff */
[----:B------:R-:W-:Y:S06]  /*08f0*/  @!P0 BRA `(.L_x_6) ;  /* 0x00000004005c8947 */ /* 0x000fec0003800000 */
[----:B------:R-:W1:Y:S01]  /*0900*/  LDC.64 R4, c[0x4][RZ] ;  /* 0x01000000ff047b82 */ /* 0x000e620000000a00 */
[----:B------:R-:W-:Y:S01]  /*0910*/  IMAD.SHL.U32 R0, R9, 0x100, RZ ;  /* 0x0000010009007824 */ /* 0x000fe200078e00ff */
[----:B------:R-:W-:Y:S01]  /*0920*/  UMOV UR5, URZ ;  /* 0x000000ff00057c82 */ /* 0x000fe20008000000 */
[----:B------:R-:W-:Y:S02]  /*0930*/  IMAD.MOV.U32 R21, RZ, RZ, RZ ;  /* 0x000000ffff157224 */ /* 0x000fe400078e00ff */
[----:B------:R-:W-:Y:S01]  /*0940*/  IMAD.MOV.U32 R23, RZ, RZ, RZ ;  /* 0x000000ffff177224 */ /* 0x000fe200078e00ff */
[----:B------:R-:W-:-:S07]  /*0950*/  LOP3.LUT R25, R0, 0x80000000, RZ, 0xfc, !PT ;  /* 0x8000000000197812 */ /* 0x000fce00078efcff */
.L_x_7:
[----:B-1----:R-:W-:-:S06]  /*0960*/  IMAD.WIDE.U32 R10, R23, 0x4, R4 ;  /* 0x00000004170a7825 */ /* 0x002fcc00078e0004 */
[----:B------:R-:W2:Y:S01]  /*0970*/  LDG.E.CONSTANT R10, desc[UR8][R10.64] ;  /* 0x000000080a0a7981 */ /* 0x000ea2000c1e9900 */
[C---:B------:R-:W-:Y:S01]  /*0980*/  SHF.L.U32 R0, R23.reuse, 0x2, RZ ;  /* 0x0000000217007819 */ /* 0x040fe200000006ff */
[----:B------:R-:W-:-:S03]  /*0990*/  VIADD R23, R23, 0x1 ;  /* 0x0000000117177836 */ /* 0x000fc60000000000 */
[C---:B------:R-:W-:Y:S02]  /*09a0*/  ISETP.EQ.AND P0, PT, R0.reuse, RZ, PT ;  /* 0x000000ff0000720c */ /* 0x040fe40003f02270 */
[C---:B------:R-:W-:Y:S02]  /*09b0*/  ISETP.EQ.AND P5, PT, R0.reuse, 0x4, PT ;  /* 0x000000040000780c */ /* 0x040fe40003fa2270 */
[C---:B------:R-:W-:Y:S02]  /*09c0*/  ISETP.EQ.AND P4, PT, R0.reuse, 0x8, PT ;  /* 0x000000080000780c */ /* 0x040fe40003f82270 */
[C---:B------:R-:W-:Y:S02]  /*09d0*/  ISETP.EQ.AND P3, PT, R0.reuse, 0xc, PT ;  /* 0x0000000c0000780c */ /* 0x040fe40003f62270 */
[C---:B------:R-:W-:Y:S02]  /*09e0*/  ISETP.EQ.AND P2, PT, R0.reuse, 0x10, PT ;  /* 0x000000100000780c */ /* 0x040fe40003f42270 */
[----:B------:R-:W-:Y:S01]  /*09f0*/  ISETP.EQ.AND P1, PT, R0, 0x14, PT ;  /* 0x000000140000780c */ /* 0x000fe20003f22270 */
[----:B--2---:R-:W-:-:S03]  /*0a00*/  IMAD.WIDE.U32 R12, R10, R25, RZ ;  /* 0x000000190a0c7225 */ /* 0x004fc600078e00ff */
[----:B------:R-:W-:-:S04]  /*0a10*/  IADD3 R0, P6, PT, R12, R21, RZ ;  /* 0x000000150c007210 */ /* 0x000fc80007fde0ff */
[----:B------:R-:W-:Y:S01]  /*0a20*/  IADD3.X R21, PT, PT, R13, UR5, RZ, P6, !PT ;  /* 0x000000050d157c10 */ /* 0x000fe2000b7fe4ff */
[--C-:B------:R-:W-:Y:S01]  /*0a30*/  @P0 IMAD.MOV.U32 R6, RZ, RZ, R0.reuse ;  /* 0x000000ffff060224 */ /* 0x100fe200078e0000 */
[----:B------:R-:W-:Y:S01]  /*0a40*/  ISETP.NE.AND P6, PT, R23, 0x6, PT ;  /* 0x000000061700780c */ /* 0x000fe20003fc5270 */
[--C-:B------:R-:W-:Y:S02]  /*0a50*/  @P5 IMAD.MOV.U32 R16, RZ, RZ, R0.reuse ;  /* 0x000000ffff105224 */ /* 0x100fe400078e0000 */
[--C-:B------:R-:W-:Y:S02]  /*0a60*/  @P4 IMAD.MOV.U32 R17, RZ, RZ, R0.reuse ;  /* 0x000000ffff114224 */ /* 0x100fe400078e0000 */
[--C-:B------:R-:W-:Y:S02]  /*0a70*/  @P3 IMAD.MOV.U32 R18, RZ, RZ, R0.reuse ;  /* 0x000000ffff123224 */ /* 0x100fe400078e0000 */
[--C-:B------:R-:W-:Y:S02]  /*0a80*/  @P2 IMAD.MOV.U32 R19, RZ, RZ, R0.reuse ;  /* 0x000000ffff132224 */ /* 0x100fe400078e0000 */
[----:B------:R-:W-:-:S04]  /*0a90*/  @P1 IMAD.MOV.U32 R20, RZ, RZ, R0 ;  /* 0x000000ffff141224 */ /* 0x000fc800078e0000 */
[----:B------:R-:W-:Y:S05]  /*0aa0*/  @P6 BRA `(.L_x_7) ;  /* 0xfffffffc00ac6947 */ /* 0x000fea000383ffff */
[----:B------:R-:W-:Y:S01]  /*0ab0*/  SHF.R.U32.HI R10, RZ, 0x17, R9 ;  /* 0x00000017ff0a7819 */ /* 0x000fe20000011609 */
[----:B------:R-:W-:Y:S03]  /*0ac0*/  BSSY.RECONVERGENT B1, `(.L_x_8) ;  /* 0x0000028000017945 */ /* 0x000fe60003800200 */
[C---:B------:R-:W-:Y:S02]  /*0ad0*/  LOP3.LUT R0, R10.reuse, 0xe0, RZ, 0xc0, !PT ;  /* 0x000000e00a007812 */ /* 0x040fe400078ec0ff */
[----:B------:R-:W-:Y:S02]  /*0ae0*/  LOP3.LUT P6, RZ, R10, 0x1f, RZ, 0xc0, !PT ;  /* 0x0000001f0aff7812 */ /* 0x000fe400078cc0ff */
[----:B------:R-:W-:-:S04]  /*0af0*/  IADD3 R0, PT, PT, R0, -0x80, RZ ;  /* 0xffffff8000007810 */ /* 0x000fc80007ffe0ff */
[----:B------:R-:W-:-:S05]  /*0b00*/  SHF.R.U32.HI R0, RZ, 0x5, R0 ;  /* 0x00000005ff007819 */ /* 0x000fca0000011600 */
[----:B------:R-:W-:-:S05]  /*0b10*/  IMAD.U32 R11, R0, -0x4, RZ ;  /* 0xfffffffc000b7824 */ /* 0x000fca00078e00ff */
[C---:B------:R-:W-:Y:S02]  /*0b20*/  ISETP.EQ.AND P3, PT, R11.reuse, -0x18, PT ;  /* 0xffffffe80b00780c */ /* 0x040fe40003f62270 */
[C---:B------:R-:W-:Y:S02]  /*0b30*/  ISETP.EQ.AND P4, PT, R11.reuse, -0x14, PT ;  /* 0xffffffec0b00780c */ /* 0x040fe40003f82270 */
[C---:B------:R-:W-:Y:S02]  /*0b40*/  ISETP.EQ.AND P2, PT, R11.reuse, -0x10, PT ;  /* 0xfffffff00b00780c */ /* 0x040fe40003f42270 */
[C---:B------:R-:W-:Y:S02]  /*0b50*/  ISETP.EQ.AND P1, PT, R11.reuse, -0xc, PT ;  /* 0xfffffff40b00780c */ /* 0x040fe40003f22270 */
[C---:B------:R-:W-:Y:S02]  /*0b60*/  ISETP.EQ.AND P0, PT, R11.reuse, -0x8, PT ;  /* 0xfffffff80b00780c */ /* 0x040fe40003f02270 */
[----:B------:R-:W-:-:S03]  /*0b70*/  ISETP.EQ.AND P5, PT, R11, 0x4, PT ;  /* 0x000000040b00780c */ /* 0x000fc60003fa2270 */
[--C-:B------:R-:W-:Y:S01]  /*0b80*/  @P3 IMAD.MOV.U32 R0, RZ, RZ, R6.reuse ;  /* 0x000000ffff003224 */ /* 0x100fe200078e0006 */
[C---:B------:R-:W-:Y:S01]  /*0b90*/  ISETP.EQ.AND P3, PT, R11.reuse, -0x4, PT ;  /* 0xfffffffc0b00780c */ /* 0x040fe20003f62270 */
[----:B------:R-:W-:Y:S02]  /*0ba0*/  @P4 IMAD.MOV.U32 R4, RZ, RZ, R6 ;  /* 0x000000ffff044224 */ /* 0x000fe400078e0006 */
[--C-:B------:R-:W-:Y:S01]  /*0bb0*/  @P4 IMAD.MOV.U32 R0, RZ, RZ, R16.reuse ;  /* 0x000000ffff004224 */ /* 0x100fe200078e0010 */
[----:B------:R-:W-:Y:S01]  /*0bc0*/  ISETP.EQ.AND P4, PT, R11, RZ, PT ;  /* 0x000000ff0b00720c */ /* 0x000fe20003f82270 */
[----:B------:R-:W-:Y:S01]  /*0bd0*/  @P2 IMAD.MOV.U32 R4, RZ, RZ, R16 ;  /* 0x000000ffff042224 */ /* 0x000fe200078e0010 */
[----:B------:R-:W-:Y:S01]  /*0be0*/  @P1 MOV R4, R17 ;  /* 0x0000001100041202 */ /* 0x000fe20000000f00 */
[----:B------:R-:W-:Y:S02]  /*0bf0*/  @P2 IMAD.MOV.U32 R0, RZ, RZ, R17 ;  /* 0x000000ffff002224 */ /* 0x000fe400078e0011 */
[----:B------:R-:W-:-:S02]  /*0c00*/  @P1 IMAD.MOV.U32 R0, RZ, RZ, R18 ;  /* 0x000000ffff001224 */ /* 0x000fc400078e0012 */
[----:B------:R-:W-:Y:S02]  /*0c10*/  @P0 IMAD.MOV.U32 R4, RZ, RZ, R18 ;  /* 0x000000ffff040224 */ /* 0x000fe400078e0012 */
[--C-:B------:R-:W-:Y:S02]  /*0c20*/  @P0 IMAD.MOV.U32 R0, RZ, RZ, R19.reuse ;  /* 0x000000ffff000224 */ /* 0x100fe400078e0013 */
[----:B------:R-:W-:Y:S02]  /*0c30*/  @P3 IMAD.MOV.U32 R4, RZ, RZ, R19 ;  /* 0x000000ffff043224 */ /* 0x000fe400078e0013 */
[--C-:B------:R-:W-:Y:S01]  /*0c40*/  @P3 IMAD.MOV.U32 R0, RZ, RZ, R20.reuse ;  /* 0x000000ffff003224 */ /* 0x100fe200078e0014 */
[----:B------:R-:W-:Y:S01]  /*0c50*/  @P4 MOV R0, R21 ;  /* 0x0000001500004202 */ /* 0x000fe20000000f00 */
[----:B------:R-:W-:Y:S02]  /*0c60*/  @P4 IMAD.MOV.U32 R4, RZ, RZ, R20 ;  /* 0x000000ffff044224 */ /* 0x000fe400078e0014 */
[----:B------:R-:W-:Y:S01]  /*0c70*/  @P5 IMAD.MOV.U32 R4, RZ, RZ, R21 ;  /* 0x000000ffff045224 */ /* 0x000fe200078e0015 */
[----:B------:R-:W-:Y:S06]  /*0c80*/  @!P6 BRA `(.L_x_9) ;  /* 0x00000000002ce947 */ /* 0x000fec0003800000 */
[----:B------:R-:W-:Y:S02]  /*0c90*/  @P2 IMAD.MOV.U32 R5, RZ, RZ, R6 ;  /* 0x000000ffff052224 */ /* 0x000fe400078e0006 */
[----:B------:R-:W-:Y:S02]  /*0ca0*/  @P1 IMAD.MOV.U32 R5, RZ, RZ, R16 ;  /* 0x000000ffff051224 */ /* 0x000fe400078e0010 */
[----:B------:R-:W-:Y:S01]  /*0cb0*/  @P0 IMAD.MOV.U32 R5, RZ, RZ, R17 ;  /* 0x000000ffff050224 */ /* 0x000fe200078e0011 */
[----:B------:R-:W-:Y:S01]  /*0cc0*/  ISETP.EQ.AND P0, PT, R11, 0x8, PT ;  /* 0x000000080b00780c */ /* 0x000fe20003f02270 */
[----:B------:R-:W-:Y:S01]  /*0cd0*/  @P3 IMAD.MOV.U32 R5, RZ, RZ, R18 ;  /* 0x000000ffff053224 */ /* 0x000fe200078e0012 */
[----:B------:R-:W-:Y:S01]  /*0ce0*/  LOP3.LUT R11, R10, 0x1f, RZ, 0xc0, !PT ;  /* 0x0000001f0a0b7812 */ /* 0x000fe200078ec0ff */
[----:B------:R-:W-:Y:S01]  /*0cf0*/  @P4 IMAD.MOV.U32 R5, RZ, RZ, R19 ;  /* 0x000000ffff054224 */ /* 0x000fe200078e0013 */
[----:B------:R-:W-:Y:S02]  /*0d00*/  @P5 MOV R5, R20 ;  /* 0x0000001400055202 */ /* 0x000fe40000000f00 */
[----:B------:R-:W-:-:S07]  /*0d10*/  SHF.L.W.U32.HI R0, R4, R11, R0 ;  /* 0x0000000b04007219 */ /* 0x000fce0000010e00 */
[----:B------:R-:W-:-:S05]  /*0d20*/  @P0 IMAD.MOV.U32 R5, RZ, RZ, R21 ;  /* 0x000000ffff050224 */ /* 0x000fca00078e0015 */
[----:B------:R-:W-:-:S07]  /*0d30*/  SHF.L.W.U32.HI R4, R5, R11, R4 ;  /* 0x0000000b05047219 */ /* 0x000fce0000010e04 */
.L_x_9:
[----:B------:R-:W-:Y:S05]  /*0d40*/  BSYNC.RECONVERGENT B1 ;  /* 0x0000000000017941 */ /* 0x000fea0003800200 */
.L_x_8:
        /* <DEDUP_REMOVED lines=9> */
[C---:B------:R-:W-:Y:S02]  /*0de0*/  LOP3.LUT R9, R5.reuse, R9, RZ, 0x3c, !PT ;  /* 0x0000000905097212 */ /* 0x040fe400078e3cff */
[----:B------:R-:W1:Y:S01]  /*0df0*/  I2F.F64.S64 R10, R10 ;  /* 0x0000000a000a7312 */ /* 0x000e620000301c00 */
[----:B------:R-:W-:Y:S02]  /*0e00*/  LEA.HI R5, R5, R0, RZ, 0x1 ;  /* 0x0000000005057211 */ /* 0x000fe400078f08ff */
[----:B------:R-:W-:-:S03]  /*0e10*/  ISETP.GE.AND P0, PT, R9, RZ, PT ;  /* 0x000000ff0900720c */ /* 0x000fc60003f06270 */
[----:B------:R-:W-:-:S04]  /*0e20*/  IMAD.MOV R0, RZ, RZ, -R5 ;  /* 0x000000ffff007224 */ /* 0x000fc800078e0a05 */
[----:B------:R-:W-:Y:S01]  /*0e30*/  @!P1 IMAD.MOV.U32 R5, RZ, RZ, R0 ;  /* 0x000000ffff059224 */ /* 0x000fe200078e0000 */
[----:B-1----:R-:W-:-:S10]  /*0e40*/  DMUL R12, R10, UR6 ;  /* 0x000000060a0c7c28 */ /* 0x002fd40008000000 */
[----:B------:R-:W1:Y:S02]  /*0e50*/  F2F.F32.F64 R12, R12 ;  /* 0x0000000c000c7310 */ /* 0x000e640000301000 */
[----:B-1----:R-:W-:-:S07]  /*0e60*/  FSEL R4, -R12, R12, !P0 ;  /* 0x0000000c0c047208 */ /* 0x002fce0004000100 */
.L_x_6:
[----:B------:R-:W-:Y:S05]  /*0e70*/  BSYNC.RECONVERGENT B0 ;  /* 0x0000000000007941 */ /* 0x000fea0003800200 */
.L_x_5:
[----:B------:R-:W-:Y:S01]  /*0e80*/  FMUL R9, R4, R4 ;  /* 0x0000000404097220 */ /* 0x000fe20000400000 */
[C---:B------:R-:W-:Y:S01]  /*0e90*/  LOP3.LUT R0, R5.reuse, 0x1, RZ, 0xc0, !PT ;  /* 0x0000000105007812 */ /* 0x040fe200078ec0ff */
[----:B------:R-:W-:Y:S01]  /*0ea0*/  VIADD R5, R5, 0x1 ;  /* 0x0000000105057836 */ /* 0x000fe20000000000 */
[----:B------:R-:W-:Y:S01]  /*0eb0*/  UIADD3 UR4, UPT, UPT, UR4, 0x1, URZ ;  /* 0x0000000104047890 */ /* 0x000fe2000fffe0ff */
[----:B------:R-:W-:Y:S01]  /*0ec0*/  FFMA R15, R9, R15, -0.0013887860113754868507 ;  /* 0xbab607ed090f7423 */ /* 0x000fe2000000000f */
[----:B------:R-:W-:Y:S02]  /*0ed0*/  ISETP.NE.U32.AND P0, PT, R0, 0x1, PT ;  /* 0x000000010000780c */ /* 0x000fe40003f05070 */
[----:B------:R-:W-:Y:S01]  /*0ee0*/  LOP3.LUT P1, RZ, R5, 0x2, RZ, 0xc0, !PT ;  /* 0x0000000205ff7812 */ /* 0x000fe2000782c0ff */
[----:B------:R-:W-:Y:S01]  /*0ef0*/  UISETP.NE.AND UP0, UPT, UR4, 0x32, UPT ;  /* 0x000000320400788c */ /* 0x000fe2000bf05270 */
[----:B------:R-:W-:Y:S02]  /*0f00*/  FSEL R14, R14, 0.0083327032625675201416, P0 ;  /* 0x3c0885e40e0e7808 */ /* 0x000fe40000000000 */
[----:B------:R-:W-:-:S02]  /*0f10*/  FSEL R10, R15, -0.00019574658654164522886, P0 ;  /* 0xb94d41530f0a7808 */ /* 0x000fc40000000000 */
[----:B------:R-:W-:Y:S02]  /*0f20*/  FSEL R0, R4, 1, !P0 ;  /* 0x3f80000004007808 */ /* 0x000fe40004000000 */
[----:B------:R-:W-:Y:S01]  /*0f30*/  FSEL R7, -R7, -0.16666662693023681641, P0 ;  /* 0xbe2aaaa807077808 */ /* 0x000fe20000000100 */
[C---:B------:R-:W-:Y:S02]  /*0f40*/  FFMA R10, R9.reuse, R10, R14 ;  /* 0x0000000a090a7223 */ /* 0x040fe4000000000e */
[C---:B------:R-:W-:Y:S02]  /*0f50*/  FFMA R5, R9.reuse, R0, RZ ;  /* 0x0000000009057223 */ /* 0x040fe400000000ff */
[----:B------:R-:W-:-:S04]  /*0f60*/  FFMA R7, R9, R10, R7 ;  /* 0x0000000a09077223 */ /* 0x000fc80000000007 */
[----:B------:R-:W-:-:S04]  /*0f70*/  FFMA R5, R5, R7, R0 ;  /* 0x0000000705057223 */ /* 0x000fc80000000000 */
[----:B------:R-:W-:-:S04]  /*0f80*/  @P1 FADD R5, RZ, -R5 ;  /* 0x80000005ff051221 */ /* 0x000fc80000000000 */
[----:B------:R-:W-:Y:S01]  /*0f90*/  FFMA R9, R8, R5, 1 ;  /* 0x3f80000008097423 */ /* 0x000fe20000000005 */
[----:B------:R-:W-:Y:S06]  /*0fa0*/  BRA.U UP0, `(.L_x_10) ;  /* 0xfffffff100487547 */ /* 0x000fec000b83ffff */
[----:B------:R-:W-:Y:S01]  /*0fb0*/  STG.E desc[UR8][R2.64], R9 ;  /* 0x0000000902007986 */ /* 0x000fe2000c101908 */
[----:B------:R-:W-:Y:S05]  /*0fc0*/  EXIT ;  /* 0x000000000000794d */ /* 0x000fea0003800000 */
.L_x_11:
[----:B------:R-:W-:-:S00]  /*0fd0*/  BRA `(.L_x_11) ;  /* 0xfffffffc00fc7947 */ /* 0x000fc0000383ffff */
[----:B------:R-:W-:-:S00]  /*0fe0*/  NOP ;  /* 0x0000000000007918 */ /* 0x000fc00000000000 */
        /* <DEDUP_REMOVED lines=9> */
.L_x_12:


//--------------------- .nv.global.init           --------------------------
	.section	.nv.global.init,"aw",@progbits
	.align	4
.nv.global.init:
	.type		__cudart_i2opi_f,@object
	.size		__cudart_i2opi_f,(.L_0 - __cudart_i2opi_f)
__cudart_i2opi_f:
        /*0000*/ 	.byte	0x41, 0x90, 0x43, 0x3c, 0x99, 0x95, 0x62, 0xdb, 0xc0, 0xdd, 0x34, 0xf5, 0xd1, 0x57, 0x27, 0xfc
        /*0010*/ 	.byte	0x29, 0x15, 0x44, 0x4e, 0x6e, 0x83, 0xf9, 0xa2
.L_0:


//--------------------- .nv.shared.reserved.0     --------------------------
	.section	.nv.shared.reserved.0,"aw",@nobits
	.weak		__nv_reservedSMEM_offset_0_alias
	.size		__nv_reservedSMEM_offset_0_alias, 0, 64
	.other		__nv_reservedSMEM_offset_0_alias,@"STO_CUDA_RESERVED_SHARED STV_DEFAULT"
__nv_reservedSMEM_offset_0_alias:
	.zero		0
	.zero		64


//--------------------- .nv.constant0._Z14process_kernelPfi --------------------------
	.section	.nv.constant0._Z14process_kernelPfi,"a",@progbits
	.sectionflags	@""
	.align	4
.nv.constant0._Z14process_kernelPfi:
	.zero		908


//--------------------- SYMBOLS --------------------------

	.type		.nv.reservedSmem.offset0,@object
	.size		.nv.reservedSmem.offset0,0x4
